//
// Generated by NVIDIA NVVM Compiler
//
// Compiler Build ID: CL-36424714
// Cuda compilation tools, release 13.0, V13.0.88
// Based on NVVM 20.0.0
//

.version 9.0
.target sm_100
.address_size 64

	// .globl	pyrup_rgb_kernel

.visible .entry pyrup_rgb_kernel(
	.param .u64 .ptr .align 1 pyrup_rgb_kernel_param_0,
	.param .u64 .ptr .align 1 pyrup_rgb_kernel_param_1,
	.param .u32 pyrup_rgb_kernel_param_2,
	.param .u32 pyrup_rgb_kernel_param_3,
	.param .u32 pyrup_rgb_kernel_param_4,
	.param .u32 pyrup_rgb_kernel_param_5
)
{
	.reg .pred 	%p<5>;
	.reg .b16 	%rs<5>;
	.reg .b32 	%r<23>;
	.reg .b64 	%rd<11>;

	ld.param.u64 	%rd2, [pyrup_rgb_kernel_param_0];
	ld.param.u64 	%rd3, [pyrup_rgb_kernel_param_1];
	ld.param.u32 	%r5, [pyrup_rgb_kernel_param_2];
	ld.param.u32 	%r6, [pyrup_rgb_kernel_param_3];
	ld.param.u32 	%r7, [pyrup_rgb_kernel_param_4];
	ld.param.u32 	%r8, [pyrup_rgb_kernel_param_5];
	cvta.to.global.u64 	%rd1, %rd3;
	mov.u32 	%r9, %ctaid.x;
	mov.u32 	%r10, %ntid.x;
	mov.u32 	%r11, %tid.x;
	mad.lo.s32 	%r1, %r9, %r10, %r11;
	mov.u32 	%r12, %ctaid.y;
	mov.u32 	%r13, %ntid.y;
	mov.u32 	%r14, %tid.y;
	mad.lo.s32 	%r2, %r12, %r13, %r14;
	mul.lo.s32 	%r15, %r6, %r1;
	mad.lo.s32 	%r3, %r2, 3, %r15;
	shr.u32 	%r16, %r1, 31;
	add.s32 	%r17, %r1, %r16;
	shr.s32 	%r18, %r17, 1;
	mul.lo.s32 	%r4, %r5, %r18;
	setp.ge.s32 	%p1, %r2, %r8;
	setp.ge.s32 	%p2, %r1, %r7;
	or.pred  	%p3, %p2, %p1;
	@%p3 bra 	$L__BB0_4;
	or.b32  	%r19, %r2, %r1;
	and.b32  	%r20, %r19, 1;
	setp.eq.b32 	%p4, %r20, 1;
	@%p4 bra 	$L__BB0_3;
	shr.u32 	%r21, %r2, 1;
	mad.lo.s32 	%r22, %r21, 3, %r4;
	cvt.s64.s32 	%rd6, %r22;
	cvta.to.global.u64 	%rd7, %rd2;
	add.s64 	%rd8, %rd7, %rd6;
	ld.global.u8 	%rs2, [%rd8];
	cvt.s64.s32 	%rd9, %r3;
	add.s64 	%rd10, %rd1, %rd9;
	st.global.u8 	[%rd10], %rs2;
	ld.global.u8 	%rs3, [%rd8+1];
	st.global.u8 	[%rd10+1], %rs3;
	ld.global.u8 	%rs4, [%rd8+2];
	st.global.u8 	[%rd10+2], %rs4;
	bra.uni 	$L__BB0_4;
$L__BB0_3:
	cvt.s64.s32 	%rd4, %r3;
	add.s64 	%rd5, %rd1, %rd4;
	mov.b16 	%rs1, 0;
	st.global.u8 	[%rd5], %rs1;
	st.global.u8 	[%rd5+1], %rs1;
	st.global.u8 	[%rd5+2], %rs1;
$L__BB0_4:
	ret;

}
	// .globl	pyrup_gray_kernel
.visible .entry pyrup_gray_kernel(
	.param .u64 .ptr .align 1 pyrup_gray_kernel_param_0,
	.param .u64 .ptr .align 1 pyrup_gray_kernel_param_1,
	.param .u32 pyrup_gray_kernel_param_2,
	.param .u32 pyrup_gray_kernel_param_3,
	.param .u32 pyrup_gray_kernel_param_4,
	.param .u32 pyrup_gray_kernel_param_5
)
{
	.reg .pred 	%p<5>;
	.reg .b16 	%rs<3>;
	.reg .b32 	%r<22>;
	.reg .b64 	%rd<11>;

	ld.param.u64 	%rd2, [pyrup_gray_kernel_param_0];
	ld.param.u64 	%rd3, [pyrup_gray_kernel_param_1];
	ld.param.u32 	%r5, [pyrup_gray_kernel_param_2];
	ld.param.u32 	%r6, [pyrup_gray_kernel_param_3];
	ld.param.u32 	%r7, [pyrup_gray_kernel_param_4];
	ld.param.u32 	%r8, [pyrup_gray_kernel_param_5];
	cvta.to.global.u64 	%rd1, %rd3;
	mov.u32 	%r9, %ctaid.x;
	mov.u32 	%r10, %ntid.x;
	mov.u32 	%r11, %tid.x;
	mad.lo.s32 	%r1, %r9, %r10, %r11;
	mov.u32 	%r12, %ctaid.y;
	mov.u32 	%r13, %ntid.y;
	mov.u32 	%r14, %tid.y;
	mad.lo.s32 	%r2, %r12, %r13, %r14;
	mad.lo.s32 	%r3, %r6, %r1, %r2;
	shr.u32 	%r15, %r1, 31;
	add.s32 	%r16, %r1, %r15;
	shr.s32 	%r17, %r16, 1;
	mul.lo.s32 	%r4, %r5, %r17;
	setp.ge.s32 	%p1, %r2, %r8;
	setp.ge.s32 	%p2, %r1, %r7;
	or.pred  	%p3, %p2, %p1;
	@%p3 bra 	$L__BB1_4;
	or.b32  	%r18, %r2, %r1;
	and.b32  	%r19, %r18, 1;
	setp.eq.b32 	%p4, %r19, 1;
	@%p4 bra 	$L__BB1_3;
	shr.u32 	%r20, %r2, 1;
	add.s32 	%r21, %r4, %r20;
	cvt.s64.s32 	%rd6, %r21;
	cvta.to.global.u64 	%rd7, %rd2;
	add.s64 	%rd8, %rd7, %rd6;
	ld.global.u8 	%rs2, [%rd8];
	cvt.s64.s32 	%rd9, %r3;
	add.s64 	%rd10, %rd1, %rd9;
	st.global.u8 	[%rd10], %rs2;
	bra.uni 	$L__BB1_4;
$L__BB1_3:
	cvt.s64.s32 	%rd4, %r3;
	add.s64 	%rd5, %rd1, %rd4;
	mov.b16 	%rs1, 255;
	st.global.u8 	[%rd5], %rs1;
$L__BB1_4:
	ret;

}
	// .globl	pyrdown_rgb_kernel
.visible .entry pyrdown_rgb_kernel(
	.param .u64 .ptr .align 1 pyrdown_rgb_kernel_param_0,
	.param .u64 .ptr .align 1 pyrdown_rgb_kernel_param_1,
	.param .u32 pyrdown_rgb_kernel_param_2,
	.param .u32 pyrdown_rgb_kernel_param_3,
	.param .u32 pyrdown_rgb_kernel_param_4,
	.param .u32 pyrdown_rgb_kernel_param_5
)
{
	.reg .pred 	%p<4>;
	.reg .b16 	%rs<4>;
	.reg .b32 	%r<18>;
	.reg .b64 	%rd<9>;

	ld.param.u64 	%rd1, [pyrdown_rgb_kernel_param_0];
	ld.param.u64 	%rd2, [pyrdown_rgb_kernel_param_1];
	ld.param.u32 	%r3, [pyrdown_rgb_kernel_param_2];
	ld.param.u32 	%r4, [pyrdown_rgb_kernel_param_3];
	ld.param.u32 	%r5, [pyrdown_rgb_kernel_param_4];
	ld.param.u32 	%r6, [pyrdown_rgb_kernel_param_5];
	mov.u32 	%r7, %ctaid.x;
	mov.u32 	%r8, %ntid.x;
	mov.u32 	%r9, %tid.x;
	mad.lo.s32 	%r10, %r7, %r8, %r9;
	mov.u32 	%r11, %ctaid.y;
	mov.u32 	%r12, %ntid.y;
	mov.u32 	%r13, %tid.y;
	mad.lo.s32 	%r14, %r11, %r12, %r13;
	mul.lo.s32 	%r15, %r4, %r10;
	mad.lo.s32 	%r1, %r14, 3, %r15;
	mul.lo.s32 	%r16, %r10, %r3;
	shl.b32 	%r17, %r16, 1;
	mad.lo.s32 	%r2, %r14, 6, %r17;
	setp.ge.s32 	%p1, %r14, %r6;
	setp.ge.s32 	%p2, %r10, %r5;
	or.pred  	%p3, %p2, %p1;
	@%p3 bra 	$L__BB2_2;
	cvta.to.global.u64 	%rd3, %rd1;
	cvta.to.global.u64 	%rd4, %rd2;
	cvt.s64.s32 	%rd5, %r2;
	add.s64 	%rd6, %rd3, %rd5;
	ld.global.u8 	%rs1, [%rd6];
	cvt.s64.s32 	%rd7, %r1;
	add.s64 	%rd8, %rd4, %rd7;
	st.global.u8 	[%rd8], %rs1;
	ld.global.u8 	%rs2, [%rd6+1];
	st.global.u8 	[%rd8+1], %rs2;
	ld.global.u8 	%rs3, [%rd6+2];
	st.global.u8 	[%rd8+2], %rs3;
$L__BB2_2:
	ret;

}
	// .globl	pyrdown_gray_kernel
.visible .entry pyrdown_gray_kernel(
	.param .u64 .ptr .align 1 pyrdown_gray_kernel_param_0,
	.param .u64 .ptr .align 1 pyrdown_gray_kernel_param_1,
	.param .u32 pyrdown_gray_kernel_param_2,
	.param .u32 pyrdown_gray_kernel_param_3,
	.param .u32 pyrdown_gray_kernel_param_4,
	.param .u32 pyrdown_gray_kernel_param_5
)
{
	.reg .pred 	%p<4>;
	.reg .b16 	%rs<2>;
	.reg .b32 	%r<18>;
	.reg .b64 	%rd<9>;

	ld.param.u64 	%rd1, [pyrdown_gray_kernel_param_0];
	ld.param.u64 	%rd2, [pyrdown_gray_kernel_param_1];
	ld.param.u32 	%r3, [pyrdown_gray_kernel_param_2];
	ld.param.u32 	%r4, [pyrdown_gray_kernel_param_3];
	ld.param.u32 	%r5, [pyrdown_gray_kernel_param_4];
	ld.param.u32 	%r6, [pyrdown_gray_kernel_param_5];
	mov.u32 	%r7, %ctaid.x;
	mov.u32 	%r8, %ntid.x;
	mov.u32 	%r9, %tid.x;
	mad.lo.s32 	%r10, %r7, %r8, %r9;
	mov.u32 	%r11, %ctaid.y;
	mov.u32 	%r12, %ntid.y;
	mov.u32 	%r13, %tid.y;
	mad.lo.s32 	%r14, %r11, %r12, %r13;
	mad.lo.s32 	%r1, %r4, %r10, %r14;
	mul.lo.s32 	%r15, %r10, %r3;
	shl.b32 	%r16, %r15, 1;
	shl.b32 	%r17, %r14, 1;
	add.s32 	%r2, %r16, %r17;
	setp.ge.s32 	%p1, %r14, %r6;
	setp.ge.s32 	%p2, %r10, %r5;
	or.pred  	%p3, %p2, %p1;
	@%p3 bra 	$L__BB3_2;
	cvta.to.global.u64 	%rd3, %rd1;
	cvta.to.global.u64 	%rd4, %rd2;
	cvt.s64.s32 	%rd5, %r2;
	add.s64 	%rd6, %rd3, %rd5;
	ld.global.u8 	%rs1, [%rd6];
	cvt.s64.s32 	%rd7, %r1;
	add.s64 	%rd8, %rd4, %rd7;
	st.global.u8 	[%rd8], %rs1;
$L__BB3_2:
	ret;

}


// ===== COMPILED SASS (sm_100) =====

	.target	sm_100

	.elftype	@"ET_EXEC"


//--------------------- .note.nv.tkinfo           --------------------------
	.section	.note.nv.tkinfo,"",@"SHT_NOTE"
	.sectionflags	@"SHF_NOTE_NV_TKINFO"
	.tkinfo
        /*0018*/ 	.word	0x00000002
        /*0030*/ 	.string	""
        /*0030*/ 	.string	"ptxas"
        /*0030*/ 	.string	"Cuda compilation tools, release 13.0, V13.0.88"
        /*0030*/ 	.string	"Build cuda_13.0.r13.0/compiler.36424714_0"
        /*0030*/ 	.string	"-arch sm_100 -m 64 "



//--------------------- .note.nv.cuinfo           --------------------------
	.section	.note.nv.cuinfo,"",@"SHT_NOTE"
	.sectionflags	@"SHF_NOTE_NV_CUINFO"
        /*0018*/ 	.short	0x0002
        /*001a*/ 	.short	0x0064
        /*001c*/ 	.short	0x0082
	.zero		2


//--------------------- .nv.info                  --------------------------
	.section	.nv.info,"",@"SHT_CUDA_INFO"
	.align	4


	//----- nvinfo : EIATTR_REGCOUNT
	.align		4
        /*0000*/ 	.byte	0x04, 0x2f
        /*0002*/ 	.short	(.L_1 - .L_0)
	.align		4
.L_0:
        /*0004*/ 	.word	index@(pyrup_rgb_kernel)
        /*0008*/ 	.word	0x0000000e


	//----- nvinfo : EIATTR_FRAME_SIZE
	.align		4
.L_1:
        /*000c*/ 	.byte	0x04, 0x11
        /*000e*/ 	.short	(.L_3 - .L_2)
	.align		4
.L_2:
        /*0010*/ 	.word	index@(pyrup_rgb_kernel)
        /*0014*/ 	.word	0x00000000


	//----- nvinfo : EIATTR_REGCOUNT
	.align		4
.L_3:
        /*0018*/ 	.byte	0x04, 0x2f
        /*001a*/ 	.short	(.L_5 - .L_4)
	.align		4
.L_4:
        /*001c*/ 	.word	index@(pyrup_gray_kernel)
        /*0020*/ 	.word	0x00000008


	//----- nvinfo : EIATTR_FRAME_SIZE
	.align		4
.L_5:
        /*0024*/ 	.byte	0x04, 0x11
        /*0026*/ 	.short	(.L_7 - .L_6)
	.align		4
.L_6:
        /*0028*/ 	.word	index@(pyrup_gray_kernel)
        /*002c*/ 	.word	0x00000000


	//----- nvinfo : EIATTR_REGCOUNT
	.align		4
.L_7:
        /*0030*/ 	.byte	0x04, 0x2f
        /*0032*/ 	.short	(.L_9 - .L_8)
	.align		4
.L_8:
        /*0034*/ 	.word	index@(pyrdown_rgb_kernel)
        /*0038*/ 	.word	0x0000000e


	//----- nvinfo : EIATTR_FRAME_SIZE
	.align		4
.L_9:
        /*003c*/ 	.byte	0x04, 0x11
        /*003e*/ 	.short	(.L_11 - .L_10)
	.align		4
.L_10:
        /*0040*/ 	.word	index@(pyrdown_rgb_kernel)
        /*0044*/ 	.word	0x00000000


	//----- nvinfo : EIATTR_REGCOUNT
	.align		4
.L_11:
        /*0048*/ 	.byte	0x04, 0x2f
        /*004a*/ 	.short	(.L_13 - .L_12)
	.align		4
.L_12:
        /*004c*/ 	.word	index@(pyrdown_gray_kernel)
        /*0050*/ 	.word	0x00000008


	//----- nvinfo : EIATTR_FRAME_SIZE
	.align		4
.L_13:
        /*0054*/ 	.byte	0x04, 0x11
        /*0056*/ 	.short	(.L_15 - .L_14)
	.align		4
.L_14:
        /*0058*/ 	.word	index@(pyrdown_gray_kernel)
        /*005c*/ 	.word	0x00000000


	//----- nvinfo : EIATTR_MIN_STACK_SIZE
	.align		4
.L_15:
        /*0060*/ 	.byte	0x04, 0x12
        /*0062*/ 	.short	(.L_17 - .L_16)
	.align		4
.L_16:
        /*0064*/ 	.word	index@(pyrdown_gray_kernel)
        /*0068*/ 	.word	0x00000000


	//----- nvinfo : EIATTR_MIN_STACK_SIZE
	.align		4
.L_17:
        /*006c*/ 	.byte	0x04, 0x12
        /*006e*/ 	.short	(.L_19 - .L_18)
	.align		4
.L_18:
        /*0070*/ 	.word	index@(pyrdown_rgb_kernel)
        /*0074*/ 	.word	0x00000000


	//----- nvinfo : EIATTR_MIN_STACK_SIZE
	.align		4
.L_19:
        /*0078*/ 	.byte	0x04, 0x12
        /*007a*/ 	.short	(.L_21 - .L_20)
	.align		4
.L_20:
        /*007c*/ 	.word	index@(pyrup_gray_kernel)
        /*0080*/ 	.word	0x00000000


	//----- nvinfo : EIATTR_MIN_STACK_SIZE
	.align		4
.L_21:
        /*0084*/ 	.byte	0x04, 0x12
        /*0086*/ 	.short	(.L_23 - .L_22)
	.align		4
.L_22:
        /*0088*/ 	.word	index@(pyrup_rgb_kernel)
        /*008c*/ 	.word	0x00000000
.L_23:


//--------------------- .nv.compat                --------------------------
	.section	.nv.compat,"",@"SHT_CUDA_COMPAT_INFO"
	.align	4
        /*0000*/ 	.byte	0x02, 0x09, 0x00, 0x00, 0x02, 0x02, 0x01, 0x00, 0x02, 0x05, 0x05, 0x00, 0x03, 0x07, 0x01, 0x01
        /*0010*/ 	.byte	0x02, 0x03, 0x00, 0x00, 0x02, 0x06, 0x01, 0x00, 0x04, 0x0b, 0x08, 0x00, 0x09, 0x00, 0x00, 0x00
        /*0020*/ 	.byte	0x00, 0x00, 0x00, 0x00


//--------------------- .nv.info.pyrdown_gray_kernel --------------------------
	.section	.nv.info.pyrdown_gray_kernel,"",@"SHT_CUDA_INFO"
	.sectionflags	@""
	.align	4


	//----- nvinfo : EIATTR_CUDA_API_VERSION
	.align		4
        /*0000*/ 	.byte	0x04, 0x37
        /*0002*/ 	.short	(.L_25 - .L_24)
.L_24:
        /*0004*/ 	.word	0x00000082


	//----- nvinfo : EIATTR_KPARAM_INFO
	.align		4
.L_25:
        /*0008*/ 	.byte	0x04, 0x17
        /*000a*/ 	.short	(.L_27 - .L_26)
.L_26:
        /*000c*/ 	.word	0x00000000
        /*0010*/ 	.short	0x0005
        /*0012*/ 	.short	0x001c
        /*0014*/ 	.byte	0x00, 0xf0, 0x11, 0x00


	//----- nvinfo : EIATTR_KPARAM_INFO
	.align		4
.L_27:
        /*0018*/ 	.byte	0x04, 0x17
        /*001a*/ 	.short	(.L_29 - .L_28)
.L_28:
        /*001c*/ 	.word	0x00000000
        /*0020*/ 	.short	0x0004
        /*0022*/ 	.short	0x0018
        /*0024*/ 	.byte	0x00, 0xf0, 0x11, 0x00


	//----- nvinfo : EIATTR_KPARAM_INFO
	.align		4
.L_29:
        /*0028*/ 	.byte	0x04, 0x17
        /*002a*/ 	.short	(.L_31 - .L_30)
.L_30:
        /*002c*/ 	.word	0x00000000
        /*0030*/ 	.short	0x0003
        /*0032*/ 	.short	0x0014
        /*0034*/ 	.byte	0x00, 0xf0, 0x11, 0x00


	//----- nvinfo : EIATTR_KPARAM_INFO
	.align		4
.L_31:
        /*0038*/ 	.byte	0x04, 0x17
        /*003a*/ 	.short	(.L_33 - .L_32)
.L_32:
        /*003c*/ 	.word	0x00000000
        /*0040*/ 	.short	0x0002
        /*0042*/ 	.short	0x0010
        /*0044*/ 	.byte	0x00, 0xf0, 0x11, 0x00


	//----- nvinfo : EIATTR_KPARAM_INFO
	.align		4
.L_33:
        /*0048*/ 	.byte	0x04, 0x17
        /*004a*/ 	.short	(.L_35 - .L_34)
.L_34:
        /*004c*/ 	.word	0x00000000
        /*0050*/ 	.short	0x0001
        /*0052*/ 	.short	0x0008
        /*0054*/ 	.byte	0x00, 0xf5, 0x21, 0x00


	//----- nvinfo : EIATTR_KPARAM_INFO
	.align		4
.L_35:
        /*0058*/ 	.byte	0x04, 0x17
        /*005a*/ 	.short	(.L_37 - .L_36)
.L_36:
        /*005c*/ 	.word	0x00000000
        /*0060*/ 	.short	0x0000
        /*0062*/ 	.short	0x0000
        /*0064*/ 	.byte	0x00, 0xf5, 0x21, 0x00


	//----- nvinfo : EIATTR_SPARSE_MMA_MASK
	.align		4
.L_37:
        /*0068*/ 	.byte	0x03, 0x50
        /*006a*/ 	.short	0x0000


	//----- nvinfo : EIATTR_MAXREG_COUNT
	.align		4
        /*006c*/ 	.byte	0x03, 0x1b
        /*006e*/ 	.short	0x00ff


	//----- nvinfo : EIATTR_MERCURY_ISA_VERSION
	.align		4
        /*0070*/ 	.byte	0x03, 0x5f
        /*0072*/ 	.short	0x0101


	//----- nvinfo : EIATTR_VRC_CTA_INIT_COUNT
	.align		4
        /*0074*/ 	.byte	0x02, 0x4a
	.zero		1
	.zero		1


	//----- nvinfo : EIATTR_EXIT_INSTR_OFFSETS
	.align		4
        /*0078*/ 	.byte	0x04, 0x1c
        /*007a*/ 	.short	(.L_39 - .L_38)


	//   ....[0]....
.L_38:
        /*007c*/ 	.word	0x000000e0


	//   ....[1]....
        /*0080*/ 	.word	0x00000180


	//----- nvinfo : EIATTR_CBANK_PARAM_SIZE
	.align		4
.L_39:
        /*0084*/ 	.byte	0x03, 0x19
        /*0086*/ 	.short	0x0020


	//----- nvinfo : EIATTR_PARAM_CBANK
	.align		4
        /*0088*/ 	.byte	0x04, 0x0a
        /*008a*/ 	.short	(.L_41 - .L_40)
	.align		4
.L_40:
        /*008c*/ 	.word	index@(.nv.constant0.pyrdown_gray_kernel)
        /*0090*/ 	.short	0x0380
        /*0092*/ 	.short	0x0020


	//----- nvinfo : EIATTR_SW_WAR
	.align		4
.L_41:
        /*0094*/ 	.byte	0x04, 0x36
        /*0096*/ 	.short	(.L_43 - .L_42)
.L_42:
        /*0098*/ 	.word	0x00000008
.L_43:


//--------------------- .nv.info.pyrdown_rgb_kernel --------------------------
	.section	.nv.info.pyrdown_rgb_kernel,"",@"SHT_CUDA_INFO"
	.sectionflags	@""
	.align	4


	//----- nvinfo : EIATTR_CUDA_API_VERSION
	.align		4
        /*0000*/ 	.byte	0x04, 0x37
        /*0002*/ 	.short	(.L_45 - .L_44)
.L_44:
        /*0004*/ 	.word	0x00000082


	//----- nvinfo : EIATTR_KPARAM_INFO
	.align		4
.L_45:
        /*0008*/ 	.byte	0x04, 0x17
        /*000a*/ 	.short	(.L_47 - .L_46)
.L_46:
        /*000c*/ 	.word	0x00000000
        /*0010*/ 	.short	0x0005
        /*0012*/ 	.short	0x001c
        /*0014*/ 	.byte	0x00, 0xf0, 0x11, 0x00


	//----- nvinfo : EIATTR_KPARAM_INFO
	.align		4
.L_47:
        /*0018*/ 	.byte	0x04, 0x17
        /*001a*/ 	.short	(.L_49 - .L_48)
.L_48:
        /*001c*/ 	.word	0x00000000
        /*0020*/ 	.short	0x0004
        /*0022*/ 	.short	0x0018
        /*0024*/ 	.byte	0x00, 0xf0, 0x11, 0x00


	//----- nvinfo : EIATTR_KPARAM_INFO
	.align		4
.L_49:
        /*0028*/ 	.byte	0x04, 0x17
        /*002a*/ 	.short	(.L_51 - .L_50)
.L_50:
        /*002c*/ 	.word	0x00000000
        /*0030*/ 	.short	0x0003
        /*0032*/ 	.short	0x0014
        /*0034*/ 	.byte	0x00, 0xf0, 0x11, 0x00


	//----- nvinfo : EIATTR_KPARAM_INFO
	.align		4
.L_51:
        /*0038*/ 	.byte	0x04, 0x17
        /*003a*/ 	.short	(.L_53 - .L_52)
.L_52:
        /*003c*/ 	.word	0x00000000
        /*0040*/ 	.short	0x0002
        /*0042*/ 	.short	0x0010
        /*0044*/ 	.byte	0x00, 0xf0, 0x11, 0x00


	//----- nvinfo : EIATTR_KPARAM_INFO
	.align		4
.L_53:
        /*0048*/ 	.byte	0x04, 0x17
        /*004a*/ 	.short	(.L_55 - .L_54)
.L_54:
        /*004c*/ 	.word	0x00000000
        /*0050*/ 	.short	0x0001
        /*0052*/ 	.short	0x0008
        /*0054*/ 	.byte	0x00, 0xf5, 0x21, 0x00


	//----- nvinfo : EIATTR_KPARAM_INFO
	.align		4
.L_55:
        /*0058*/ 	.byte	0x04, 0x17
        /*005a*/ 	.short	(.L_57 - .L_56)
.L_56:
        /*005c*/ 	.word	0x00000000
        /*0060*/ 	.short	0x0000
        /*0062*/ 	.short	0x0000
        /*0064*/ 	.byte	0x00, 0xf5, 0x21, 0x00


	//----- nvinfo : EIATTR_SPARSE_MMA_MASK
	.align		4
.L_57:
        /*0068*/ 	.byte	0x03, 0x50
        /*006a*/ 	.short	0x0000


	//----- nvinfo : EIATTR_MAXREG_COUNT
	.align		4
        /*006c*/ 	.byte	0x03, 0x1b
        /*006e*/ 	.short	0x00ff


	//----- nvinfo : EIATTR_MERCURY_ISA_VERSION
	.align		4
        /*0070*/ 	.byte	0x03, 0x5f
        /*0072*/ 	.short	0x0101


	//----- nvinfo : EIATTR_VRC_CTA_INIT_COUNT
	.align		4
        /*0074*/ 	.byte	0x02, 0x4a
	.zero		1
	.zero		1


	//----- nvinfo : EIATTR_EXIT_INSTR_OFFSETS
	.align		4
        /*0078*/ 	.byte	0x04, 0x1c
        /*007a*/ 	.short	(.L_59 - .L_58)


	//   ....[0]....
.L_58:
        /*007c*/ 	.word	0x000000e0


	//   ....[1]....
        /*0080*/ 	.word	0x000001e0


	//----- nvinfo : EIATTR_CBANK_PARAM_SIZE
	.align		4
.L_59:
        /*0084*/ 	.byte	0x03, 0x19
        /*0086*/ 	.short	0x0020


	//----- nvinfo : EIATTR_PARAM_CBANK
	.align		4
        /*0088*/ 	.byte	0x04, 0x0a
        /*008a*/ 	.short	(.L_61 - .L_60)
	.align		4
.L_60:
        /*008c*/ 	.word	index@(.nv.constant0.pyrdown_rgb_kernel)
        /*0090*/ 	.short	0x0380
        /*0092*/ 	.short	0x0020


	//----- nvinfo : EIATTR_SW_WAR
	.align		4
.L_61:
        /*0094*/ 	.byte	0x04, 0x36
        /*0096*/ 	.short	(.L_63 - .L_62)
.L_62:
        /*0098*/ 	.word	0x00000008
.L_63:


//--------------------- .nv.info.pyrup_gray_kernel --------------------------
	.section	.nv.info.pyrup_gray_kernel,"",@"SHT_CUDA_INFO"
	.sectionflags	@""
	.align	4


	//----- nvinfo : EIATTR_CUDA_API_VERSION
	.align		4
        /*0000*/ 	.byte	0x04, 0x37
        /*0002*/ 	.short	(.L_65 - .L_64)
.L_64:
        /*0004*/ 	.word	0x00000082


	//----- nvinfo : EIATTR_KPARAM_INFO
	.align		4
.L_65:
        /*0008*/ 	.byte	0x04, 0x17
        /*000a*/ 	.short	(.L_67 - .L_66)
.L_66:
        /*000c*/ 	.word	0x00000000
        /*0010*/ 	.short	0x0005
        /*0012*/ 	.short	0x001c
        /*0014*/ 	.byte	0x00, 0xf0, 0x11, 0x00


	//----- nvinfo : EIATTR_KPARAM_INFO
	.align		4
.L_67:
        /*0018*/ 	.byte	0x04, 0x17
        /*001a*/ 	.short	(.L_69 - .L_68)
.L_68:
        /*001c*/ 	.word	0x00000000
        /*0020*/ 	.short	0x0004
        /*0022*/ 	.short	0x0018
        /*0024*/ 	.byte	0x00, 0xf0, 0x11, 0x00


	//----- nvinfo : EIATTR_KPARAM_INFO
	.align		4
.L_69:
        /*0028*/ 	.byte	0x04, 0x17
        /*002a*/ 	.short	(.L_71 - .L_70)
.L_70:
        /*002c*/ 	.word	0x00000000
        /*0030*/ 	.short	0x0003
        /*0032*/ 	.short	0x0014
        /*0034*/ 	.byte	0x00, 0xf0, 0x11, 0x00


	//----- nvinfo : EIATTR_KPARAM_INFO
	.align		4
.L_71:
        /*0038*/ 	.byte	0x04, 0x17
        /*003a*/ 	.short	(.L_73 - .L_72)
.L_72:
        /*003c*/ 	.word	0x00000000
        /*0040*/ 	.short	0x0002
        /*0042*/ 	.short	0x0010
        /*0044*/ 	.byte	0x00, 0xf0, 0x11, 0x00


	//----- nvinfo : EIATTR_KPARAM_INFO
	.align		4
.L_73:
        /*0048*/ 	.byte	0x04, 0x17
        /*004a*/ 	.short	(.L_75 - .L_74)
.L_74:
        /*004c*/ 	.word	0x00000000
        /*0050*/ 	.short	0x0001
        /*0052*/ 	.short	0x0008
        /*0054*/ 	.byte	0x00, 0xf5, 0x21, 0x00


	//----- nvinfo : EIATTR_KPARAM_INFO
	.align		4
.L_75:
        /*0058*/ 	.byte	0x04, 0x17
        /*005a*/ 	.short	(.L_77 - .L_76)
.L_76:
        /*005c*/ 	.word	0x00000000
        /*0060*/ 	.short	0x0000
        /*0062*/ 	.short	0x0000
        /*0064*/ 	.byte	0x00, 0xf5, 0x21, 0x00


	//----- nvinfo : EIATTR_SPARSE_MMA_MASK
	.align		4
.L_77:
        /*0068*/ 	.byte	0x03, 0x50
        /*006a*/ 	.short	0x0000


	//----- nvinfo : EIATTR_MAXREG_COUNT
	.align		4
        /*006c*/ 	.byte	0x03, 0x1b
        /*006e*/ 	.short	0x00ff


	//----- nvinfo : EIATTR_MERCURY_ISA_VERSION
	.align		4
        /*0070*/ 	.byte	0x03, 0x5f
        /*0072*/ 	.short	0x0101


	//----- nvinfo : EIATTR_VRC_CTA_INIT_COUNT
	.align		4
        /*0074*/ 	.byte	0x02, 0x4a
	.zero		1
	.zero		1


	//----- nvinfo : EIATTR_EXIT_INSTR_OFFSETS
	.align		4
        /*0078*/ 	.byte	0x04, 0x1c
        /*007a*/ 	.short	(.L_79 - .L_78)


	//   ....[0]....
.L_78:
        /*007c*/ 	.word	0x000000c0


	//   ....[1]....
        /*0080*/ 	.word	0x000001f0


	//   ....[2]....
        /*0084*/ 	.word	0x00000260


	//----- nvinfo : EIATTR_CRS_STACK_SIZE
	.align		4
.L_79:
        /*0088*/ 	.byte	0x04, 0x1e
        /*008a*/ 	.short	(.L_81 - .L_80)
.L_80:
        /*008c*/ 	.word	0x00000000


	//----- nvinfo : EIATTR_CBANK_PARAM_SIZE
	.align		4
.L_81:
        /*0090*/ 	.byte	0x03, 0x19
        /*0092*/ 	.short	0x0020


	//----- nvinfo : EIATTR_PARAM_CBANK
	.align		4
        /*0094*/ 	.byte	0x04, 0x0a
        /*0096*/ 	.short	(.L_83 - .L_82)
	.align		4
.L_82:
        /*0098*/ 	.word	index@(.nv.constant0.pyrup_gray_kernel)
        /*009c*/ 	.short	0x0380
        /*009e*/ 	.short	0x0020


	//----- nvinfo : EIATTR_SW_WAR
	.align		4
.L_83:
        /*00a0*/ 	.byte	0x04, 0x36
        /*00a2*/ 	.short	(.L_85 - .L_84)
.L_84:
        /*00a4*/ 	.word	0x00000008
.L_85:


//--------------------- .nv.info.pyrup_rgb_kernel --------------------------
	.section	.nv.info.pyrup_rgb_kernel,"",@"SHT_CUDA_INFO"
	.sectionflags	@""
	.align	4


	//----- nvinfo : EIATTR_CUDA_API_VERSION
	.align		4
        /*0000*/ 	.byte	0x04, 0x37
        /*0002*/ 	.short	(.L_87 - .L_86)
.L_86:
        /*0004*/ 	.word	0x00000082


	//----- nvinfo : EIATTR_KPARAM_INFO
	.align		4
.L_87:
        /*0008*/ 	.byte	0x04, 0x17
        /*000a*/ 	.short	(.L_89 - .L_88)
.L_88:
        /*000c*/ 	.word	0x00000000
        /*0010*/ 	.short	0x0005
        /*0012*/ 	.short	0x001c
        /*0014*/ 	.byte	0x00, 0xf0, 0x11, 0x00


	//----- nvinfo : EIATTR_KPARAM_INFO
	.align		4
.L_89:
        /*0018*/ 	.byte	0x04, 0x17
        /*001a*/ 	.short	(.L_91 - .L_90)
.L_90:
        /*001c*/ 	.word	0x00000000
        /*0020*/ 	.short	0x0004
        /*0022*/ 	.short	0x0018
        /*0024*/ 	.byte	0x00, 0xf0, 0x11, 0x00


	//----- nvinfo : EIATTR_KPARAM_INFO
	.align		4
.L_91:
        /*0028*/ 	.byte	0x04, 0x17
        /*002a*/ 	.short	(.L_93 - .L_92)
.L_92:
        /*002c*/ 	.word	0x00000000
        /*0030*/ 	.short	0x0003
        /*0032*/ 	.short	0x0014
        /*0034*/ 	.byte	0x00, 0xf0, 0x11, 0x00


	//----- nvinfo : EIATTR_KPARAM_INFO
	.align		4
.L_93:
        /*0038*/ 	.byte	0x04, 0x17
        /*003a*/ 	.short	(.L_95 - .L_94)
.L_94:
        /*003c*/ 	.word	0x00000000
        /*0040*/ 	.short	0x0002
        /*0042*/ 	.short	0x0010
        /*0044*/ 	.byte	0x00, 0xf0, 0x11, 0x00


	//----- nvinfo : EIATTR_KPARAM_INFO
	.align		4
.L_95:
        /*0048*/ 	.byte	0x04, 0x17
        /*004a*/ 	.short	(.L_97 - .L_96)
.L_96:
        /*004c*/ 	.word	0x00000000
        /*0050*/ 	.short	0x0001
        /*0052*/ 	.short	0x0008
        /*0054*/ 	.byte	0x00, 0xf5, 0x21, 0x00


	//----- nvinfo : EIATTR_KPARAM_INFO
	.align		4
.L_97:
        /*0058*/ 	.byte	0x04, 0x17
        /*005a*/ 	.short	(.L_99 - .L_98)
.L_98:
        /*005c*/ 	.word	0x00000000
        /*0060*/ 	.short	0x0000
        /*0062*/ 	.short	0x0000
        /*0064*/ 	.byte	0x00, 0xf5, 0x21, 0x00


	//----- nvinfo : EIATTR_SPARSE_MMA_MASK
	.align		4
.L_99:
        /*0068*/ 	.byte	0x03, 0x50
        /*006a*/ 	.short	0x0000


	//----- nvinfo : EIATTR_MAXREG_COUNT
	.align		4
        /*006c*/ 	.byte	0x03, 0x1b
        /*006e*/ 	.short	0x00ff


	//----- nvinfo : EIATTR_MERCURY_ISA_VERSION
	.align		4
        /*0070*/ 	.byte	0x03, 0x5f
        /*0072*/ 	.short	0x0101


	//----- nvinfo : EIATTR_VRC_CTA_INIT_COUNT
	.align		4
        /*0074*/ 	.byte	0x02, 0x4a
	.zero		1
	.zero		1


	//----- nvinfo : EIATTR_EXIT_INSTR_OFFSETS
	.align		4
        /*0078*/ 	.byte	0x04, 0x1c
        /*007a*/ 	.short	(.L_101 - .L_100)


	//   ....[0]....
.L_100:
        /*007c*/ 	.word	0x000000f0


	//   ....[1]....
        /*0080*/ 	.word	0x00000230


	//   ....[2]....
        /*0084*/ 	.word	0x000002a0


	//----- nvinfo : EIATTR_CRS_STACK_SIZE
	.align		4
.L_101:
        /*0088*/ 	.byte	0x04, 0x1e
        /*008a*/ 	.short	(.L_103 - .L_102)
.L_102:
        /*008c*/ 	.word	0x00000000


	//----- nvinfo : EIATTR_CBANK_PARAM_SIZE
	.align		4
.L_103:
        /*0090*/ 	.byte	0x03, 0x19
        /*0092*/ 	.short	0x0020


	//----- nvinfo : EIATTR_PARAM_CBANK
	.align		4
        /*0094*/ 	.byte	0x04, 0x0a
        /*0096*/ 	.short	(.L_105 - .L_104)
	.align		4
.L_104:
        /*0098*/ 	.word	index@(.nv.constant0.pyrup_rgb_kernel)
        /*009c*/ 	.short	0x0380
        /*009e*/ 	.short	0x0020


	//----- nvinfo : EIATTR_SW_WAR
	.align		4
.L_105:
        /*00a0*/ 	.byte	0x04, 0x36
        /*00a2*/ 	.short	(.L_107 - .L_106)
.L_106:
        /*00a4*/ 	.word	0x00000008
.L_107:


//--------------------- .nv.callgraph             --------------------------
	.section	.nv.callgraph,"",@"SHT_CUDA_CALLGRAPH"
	.align	4
	.sectionentsize	8
	.align		4
        /*0000*/ 	.word	0x00000000
	.align		4
        /*0004*/ 	.word	0xffffffff
	.align		4
        /*0008*/ 	.word	0x00000000
	.align		4
        /*000c*/ 	.word	0xfffffffe
	.align		4
        /*0010*/ 	.word	0x00000000
	.align		4
        /*0014*/ 	.word	0xfffffffd
	.align		4
        /*0018*/ 	.word	0x00000000
	.align		4
        /*001c*/ 	.word	0xfffffffc


//--------------------- .text.pyrdown_gray_kernel --------------------------
	.section	.text.pyrdown_gray_kernel,"ax",@progbits
	.align	128
        .global         pyrdown_gray_kernel
        .type           pyrdown_gray_kernel,@function
        .size           pyrdown_gray_kernel,(.L_x_6 - pyrdown_gray_kernel)
        .other          pyrdown_gray_kernel,@"STO_CUDA_ENTRY STV_DEFAULT"
pyrdown_gray_kernel:
.text.pyrdown_gray_kernel:
[----:B------:R-:W-:Y:S01]  /*0000*/  LDC R1, c[0x0][0x37c] ;  /* 0x0000df00ff017b82 */ /* 0x000fe20000000800 */
[----:B------:R-:W0:Y:S07]  /*0010*/  S2R R2, SR_TID.Y ;  /* 0x0000000000027919 */ /* 0x000e2e0000002200 */
[----:B------:R-:W1:Y:S01]  /*0020*/  LDC R0, c[0x0][0x360] ;  /* 0x0000d800ff007b82 */ /* 0x000e620000000800 */
[----:B------:R-:W2:Y:S01]  /*0030*/  LDCU.128 UR8, c[0x0][0x390] ;  /* 0x00007200ff0877ac */ /* 0x000ea20008000c00 */
[----:B------:R-:W1:Y:S06]  /*0040*/  S2R R5, SR_TID.X ;  /* 0x0000000000057919 */ /* 0x000e6c0000002100 */
[----:B------:R-:W0:Y:S08]  /*0050*/  S2UR UR5, SR_CTAID.Y ;  /* 0x00000000000579c3 */ /* 0x000e300000002600 */
[----:B------:R-:W0:Y:S08]  /*0060*/  LDC R3, c[0x0][0x364] ;  /* 0x0000d900ff037b82 */ /* 0x000e300000000800 */
[----:B------:R-:W1:Y:S01]  /*0070*/  S2UR UR4, SR_CTAID.X ;  /* 0x00000000000479c3 */ /* 0x000e620000002500 */
[----:B0-----:R-:W-:-:S05]  /*0080*/  IMAD R3, R3, UR5, R2 ;  /* 0x0000000503037c24 */ /* 0x001fca000f8e0202 */
[----:B--2---:R-:W-:Y:S01]  /*0090*/  ISETP.GE.AND P0, PT, R3, UR11, PT ;  /* 0x0000000b03007c0c */ /* 0x004fe2000bf06270 */
[----:B-1----:R-:W-:-:S04]  /*00a0*/  IMAD R0, R0, UR4, R5 ;  /* 0x0000000400007c24 */ /* 0x002fc8000f8e0205 */
[C-C-:B------:R-:W-:Y:S01]  /*00b0*/  IMAD R5, R0.reuse, UR9, R3.reuse ;  /* 0x0000000900057c24 */ /* 0x140fe2000f8e0203 */
[C---:B------:R-:W-:Y:S01]  /*00c0*/  ISETP.GE.OR P0, PT, R0.reuse, UR10, P0 ;  /* 0x0000000a00007c0c */ /* 0x040fe20008706670 */
[----:B------:R-:W-:-:S12]  /*00d0*/  IMAD R0, R0, UR8, R3 ;  /* 0x0000000800007c24 */ /* 0x000fd8000f8e0203 */
[----:B------:R-:W-:Y:S05]  /*00e0*/  @P0 EXIT ;  /* 0x000000000000094d */ /* 0x000fea0003800000 */
[----:B------:R-:W0:Y:S01]  /*00f0*/  LDCU.128 UR8, c[0x0][0x380] ;  /* 0x00007000ff0877ac */ /* 0x000e220008000c00 */
[----:B------:R-:W-:Y:S01]  /*0100*/  IMAD.SHL.U32 R0, R0, 0x2, RZ ;  /* 0x0000000200007824 */ /* 0x000fe200078e00ff */
[----:B------:R-:W1:Y:S04]  /*0110*/  LDCU.64 UR4, c[0x0][0x358] ;  /* 0x00006b00ff0477ac */ /* 0x000e680008000a00 */
[----:B0-----:R-:W-:-:S04]  /*0120*/  IADD3 R2, P0, PT, R0, UR8, RZ ;  /* 0x0000000800027c10 */ /* 0x001fc8000ff1e0ff */
[----:B------:R-:W-:-:S06]  /*0130*/  LEA.HI.X.SX32 R3, R0, UR9, 0x1, P0 ;  /* 0x0000000900037c11 */ /* 0x000fcc00080f0eff */
[----:B-1----:R-:W2:Y:S01]  /*0140*/  LDG.E.U8 R3, desc[UR4][R2.64] ;  /* 0x0000000402037981 */ /* 0x002ea2000c1e1100 */
[----:B------:R-:W-:-:S04]  /*0150*/  IADD3 R4, P0, PT, R5, UR10, RZ ;  /* 0x0000000a05047c10 */ /* 0x000fc8000ff1e0ff */
[----:B------:R-:W-:-:S05]  /*0160*/  LEA.HI.X.SX32 R5, R5, UR11, 0x1, P0 ;  /* 0x0000000b05057c11 */ /* 0x000fca00080f0eff */
[----:B--2---:R-:W-:Y:S01]  /*0170*/  STG.E.U8 desc[UR4][R4.64], R3 ;  /* 0x0000000304007986 */ /* 0x004fe2000c101104 */
[----:B------:R-:W-:Y:S05]  /*0180*/  EXIT ;  /* 0x000000000000794d */ /* 0x000fea0003800000 */
.L_x_0:
[----:B------:R-:W-:-:S00]  /*0190*/  BRA `(.L_x_0) ;  /* 0xfffffffc00fc7947 */ /* 0x000fc0000383ffff */
[----:B------:R-:W-:-:S00]  /*01a0*/  NOP ;  /* 0x0000000000007918 */ /* 0x000fc00000000000 */
        /* <DEDUP_REMOVED lines=13> */
.L_x_6:


//--------------------- .text.pyrdown_rgb_kernel  --------------------------
	.section	.text.pyrdown_rgb_kernel,"ax",@progbits
	.align	128
        .global         pyrdown_rgb_kernel
        .type           pyrdown_rgb_kernel,@function
        .size           pyrdown_rgb_kernel,(.L_x_7 - pyrdown_rgb_kernel)
        .other          pyrdown_rgb_kernel,@"STO_CUDA_ENTRY STV_DEFAULT"
pyrdown_rgb_kernel:
.text.pyrdown_rgb_kernel:
        /* <DEDUP_REMOVED lines=11> */
[C---:B------:R-:W-:Y:S01]  /*00b0*/  IMAD R5, R0.reuse, UR9, RZ ;  /* 0x0000000900057c24 */ /* 0x040fe2000f8e02ff */
[C---:B------:R-:W-:Y:S01]  /*00c0*/  ISETP.GE.OR P0, PT, R0.reuse, UR10, P0 ;  /* 0x0000000a00007c0c */ /* 0x040fe20008706670 */
[----:B------:R-:W-:-:S12]  /*00d0*/  IMAD R3, R0, UR8, RZ ;  /* 0x0000000800037c24 */ /* 0x000fd8000f8e02ff */
[----:B------:R-:W-:Y:S05]  /*00e0*/  @P0 EXIT ;  /* 0x000000000000094d */ /* 0x000fea0003800000 */
[----:B------:R-:W0:Y:S01]  /*00f0*/  LDCU.128 UR8, c[0x0][0x380] ;  /* 0x00007000ff0877ac */ /* 0x000e220008000c00 */
[----:B------:R-:W-:Y:S01]  /*0100*/  IMAD R0, R4, 0x3, R3 ;  /* 0x0000000304007824 */ /* 0x000fe200078e0203 */
[----:B------:R-:W1:Y:S04]  /*0110*/  LDCU.64 UR4, c[0x0][0x358] ;  /* 0x00006b00ff0477ac */ /* 0x000e680008000a00 */
[----:B------:R-:W-:-:S04]  /*0120*/  SHF.L.U32 R0, R0, 0x1, RZ ;  /* 0x0000000100007819 */ /* 0x000fc800000006ff */
[----:B0-----:R-:W-:-:S04]  /*0130*/  IADD3 R2, P0, PT, R0, UR8, RZ ;  /* 0x0000000800027c10 */ /* 0x001fc8000ff1e0ff */
[----:B------:R-:W-:-:S05]  /*0140*/  LEA.HI.X.SX32 R3, R0, UR9, 0x1, P0 ;  /* 0x0000000900037c11 */ /* 0x000fca00080f0eff */
[----:B-1----:R-:W2:Y:S01]  /*0150*/  LDG.E.U8 R7, desc[UR4][R2.64] ;  /* 0x0000000402077981 */ /* 0x002ea2000c1e1100 */
[----:B------:R-:W-:-:S05]  /*0160*/  IMAD R5, R4, 0x3, R5 ;  /* 0x0000000304057824 */ /* 0x000fca00078e0205 */
[----:B------:R-:W-:-:S04]  /*0170*/  IADD3 R4, P0, PT, R5, UR10, RZ ;  /* 0x0000000a05047c10 */ /* 0x000fc8000ff1e0ff */
[----:B------:R-:W-:-:S05]  /*0180*/  LEA.HI.X.SX32 R5, R5, UR11, 0x1, P0 ;  /* 0x0000000b05057c11 */ /* 0x000fca00080f0eff */
[----:B--2---:R-:W-:Y:S04]  /*0190*/  STG.E.U8 desc[UR4][R4.64], R7 ;  /* 0x0000000704007986 */ /* 0x004fe8000c101104 */
[----:B------:R-:W2:Y:S04]  /*01a0*/  LDG.E.U8 R9, desc[UR4][R2.64+0x1] ;  /* 0x0000010402097981 */ /* 0x000ea8000c1e1100 */
[----:B--2---:R-:W-:Y:S04]  /*01b0*/  STG.E.U8 desc[UR4][R4.64+0x1], R9 ;  /* 0x0000010904007986 */ /* 0x004fe8000c101104 */
[----:B------:R-:W2:Y:S04]  /*01c0*/  LDG.E.U8 R11, desc[UR4][R2.64+0x2] ;  /* 0x00000204020b7981 */ /* 0x000ea8000c1e1100 */
[----:B--2---:R-:W-:Y:S01]  /*01d0*/  STG.E.U8 desc[UR4][R4.64+0x2], R11 ;  /* 0x0000020b04007986 */ /* 0x004fe2000c101104 */
[----:B------:R-:W-:Y:S05]  /*01e0*/  EXIT ;  /* 0x000000000000794d */ /* 0x000fea0003800000 */
.L_x_1:
        /* <DEDUP_REMOVED lines=9> */
.L_x_7:


//--------------------- .text.pyrup_gray_kernel   --------------------------
	.section	.text.pyrup_gray_kernel,"ax",@progbits
	.align	128
        .global         pyrup_gray_kernel
        .type           pyrup_gray_kernel,@function
        .size           pyrup_gray_kernel,(.L_x_8 - pyrup_gray_kernel)
        .other          pyrup_gray_kernel,@"STO_CUDA_ENTRY STV_DEFAULT"
pyrup_gray_kernel:
.text.pyrup_gray_kernel:
[----:B------:R-:W-:Y:S01]  /*0000*/  LDC R1, c[0x0][0x37c] ;  /* 0x0000df00ff017b82 */ /* 0x000fe20000000800 */
[----:B------:R-:W0:Y:S07]  /*0010*/  S2R R2, SR_TID.Y ;  /* 0x0000000000027919 */ /* 0x000e2e0000002200 */
[----:B------:R-:W1:Y:S01]  /*0020*/  LDC R0, c[0x0][0x360] ;  /* 0x0000d800ff007b82 */ /* 0x000e620000000800 */
[----:B------:R-:W2:Y:S01]  /*0030*/  LDCU.64 UR6, c[0x0][0x398] ;  /* 0x00007300ff0677ac */ /* 0x000ea20008000a00 */
[----:B------:R-:W1:Y:S06]  /*0040*/  S2R R5, SR_TID.X ;  /* 0x0000000000057919 */ /* 0x000e6c0000002100 */
[----:B------:R-:W0:Y:S08]  /*0050*/  S2UR UR5, SR_CTAID.Y ;  /* 0x00000000000579c3 */ /* 0x000e300000002600 */
[----:B------:R-:W0:Y:S08]  /*0060*/  LDC R3, c[0x0][0x364] ;  /* 0x0000d900ff037b82 */ /* 0x000e300000000800 */
[----:B------:R-:W1:Y:S01]  /*0070*/  S2UR UR4, SR_CTAID.X ;  /* 0x00000000000479c3 */ /* 0x000e620000002500 */
[----:B0-----:R-:W-:-:S05]  /*0080*/  IMAD R3, R3, UR5, R2 ;  /* 0x0000000503037c24 */ /* 0x001fca000f8e0202 */
[----:B--2---:R-:W-:Y:S01]  /*0090*/  ISETP.GE.AND P0, PT, R3, UR7, PT ;  /* 0x0000000703007c0c */ /* 0x004fe2000bf06270 */
[----:B-1----:R-:W-:-:S05]  /*00a0*/  IMAD R0, R0, UR4, R5 ;  /* 0x0000000400007c24 */ /* 0x002fca000f8e0205 */
[----:B------:R-:W-:-:S13]  /*00b0*/  ISETP.GE.OR P0, PT, R0, UR6, P0 ;  /* 0x0000000600007c0c */ /* 0x000fda0008706670 */
[----:B------:R-:W-:Y:S05]  /*00c0*/  @P0 EXIT ;  /* 0x000000000000094d */ /* 0x000fea0003800000 */
[----:B------:R-:W0:Y:S01]  /*00d0*/  LDCU UR6, c[0x0][0x394] ;  /* 0x00007280ff0677ac */ /* 0x000e220008000800 */
[----:B------:R-:W-:Y:S01]  /*00e0*/  LOP3.LUT R2, R3, 0x1, R0, 0xc8, !PT ;  /* 0x0000000103027812 */ /* 0x000fe200078ec800 */
[----:B------:R-:W1:Y:S03]  /*00f0*/  LDCU.64 UR4, c[0x0][0x358] ;  /* 0x00006b00ff0477ac */ /* 0x000e660008000a00 */
[----:B------:R-:W-:Y:S02]  /*0100*/  ISETP.NE.U32.AND P0, PT, R2, 0x1, PT ;  /* 0x000000010200780c */ /* 0x000fe40003f05070 */
[C---:B------:R-:W-:Y:S01]  /*0110*/  LEA.HI R2, R0.reuse, R0, RZ, 0x1 ;  /* 0x0000000000027211 */ /* 0x040fe200078f08ff */
[----:B0-----:R-:W-:-:S10]  /*0120*/  IMAD R0, R0, UR6, R3 ;  /* 0x0000000600007c24 */ /* 0x001fd4000f8e0203 */
[----:B------:R-:W-:Y:S05]  /*0130*/  @!P0 BRA `(.L_x_2) ;  /* 0x0000000000308947 */ /* 0x000fea0003800000 */
[----:B------:R-:W0:Y:S01]  /*0140*/  LDCU UR6, c[0x0][0x390] ;  /* 0x00007200ff0677ac */ /* 0x000e220008000800 */
[----:B------:R-:W-:Y:S02]  /*0150*/  SHF.R.S32.HI R2, RZ, 0x1, R2 ;  /* 0x00000001ff027819 */ /* 0x000fe40000011402 */
[----:B------:R-:W-:Y:S01]  /*0160*/  SHF.R.U32.HI R3, RZ, 0x1, R3 ;  /* 0x00000001ff037819 */ /* 0x000fe20000011603 */
[----:B------:R-:W2:Y:S04]  /*0170*/  LDCU.128 UR8, c[0x0][0x380] ;  /* 0x00007000ff0877ac */ /* 0x000ea80008000c00 */
[----:B0-----:R-:W-:-:S05]  /*0180*/  IMAD R3, R2, UR6, R3 ;  /* 0x0000000602037c24 */ /* 0x001fca000f8e0203 */
[----:B--2---:R-:W-:-:S04]  /*0190*/  IADD3 R2, P0, PT, R3, UR8, RZ ;  /* 0x0000000803027c10 */ /* 0x004fc8000ff1e0ff */
[----:B------:R-:W-:-:S06]  /*01a0*/  LEA.HI.X.SX32 R3, R3, UR9, 0x1, P0 ;  /* 0x0000000903037c11 */ /* 0x000fcc00080f0eff */
[----:B-1----:R-:W2:Y:S01]  /*01b0*/  LDG.E.U8 R3, desc[UR4][R2.64] ;  /* 0x0000000402037981 */ /* 0x002ea2000c1e1100 */
[----:B------:R-:W-:-:S04]  /*01c0*/  IADD3 R4, P0, PT, R0, UR10, RZ ;  /* 0x0000000a00047c10 */ /* 0x000fc8000ff1e0ff */
[----:B------:R-:W-:-:S05]  /*01d0*/  LEA.HI.X.SX32 R5, R0, UR11, 0x1, P0 ;  /* 0x0000000b00057c11 */ /* 0x000fca00080f0eff */
[----:B--2---:R-:W-:Y:S01]  /*01e0*/  STG.E.U8 desc[UR4][R4.64], R3 ;  /* 0x0000000304007986 */ /* 0x004fe2000c101104 */
[----:B------:R-:W-:Y:S05]  /*01f0*/  EXIT ;  /* 0x000000000000794d */ /* 0x000fea0003800000 */
.L_x_2:
[----:B------:R-:W0:Y:S01]  /*0200*/  LDCU.64 UR6, c[0x0][0x388] ;  /* 0x00007100ff0677ac */ /* 0x000e220008000a00 */
[----:B------:R-:W-:Y:S01]  /*0210*/  IMAD.MOV.U32 R4, RZ, RZ, 0xff ;  /* 0x000000ffff047424 */ /* 0x000fe200078e00ff */
[----:B0-----:R-:W-:-:S04]  /*0220*/  IADD3 R2, P0, PT, R0, UR6, RZ ;  /* 0x0000000600027c10 */ /* 0x001fc8000ff1e0ff */
[----:B------:R-:W-:Y:S02]  /*0230*/  LEA.HI.X.SX32 R3, R0, UR7, 0x1, P0 ;  /* 0x0000000700037c11 */ /* 0x000fe400080f0eff */
[----:B------:R-:W-:-:S05]  /*0240*/  PRMT R0, R4, 0x7610, R0 ;  /* 0x0000761004007816 */ /* 0x000fca0000000000 */
[----:B-1----:R-:W-:Y:S01]  /*0250*/  STG.E.U8 desc[UR4][R2.64], R0 ;  /* 0x0000000002007986 */ /* 0x002fe2000c101104 */
[----:B------:R-:W-:Y:S05]  /*0260*/  EXIT ;  /* 0x000000000000794d */ /* 0x000fea0003800000 */
.L_x_3:
        /* <DEDUP_REMOVED lines=9> */
.L_x_8:


//--------------------- .text.pyrup_rgb_kernel    --------------------------
	.section	.text.pyrup_rgb_kernel,"ax",@progbits
	.align	128
        .global         pyrup_rgb_kernel
        .type           pyrup_rgb_kernel,@function
        .size           pyrup_rgb_kernel,(.L_x_9 - pyrup_rgb_kernel)
        .other          pyrup_rgb_kernel,@"STO_CUDA_ENTRY STV_DEFAULT"
pyrup_rgb_kernel:
.text.pyrup_rgb_kernel:
        /* <DEDUP_REMOVED lines=10> */
[----:B-1----:R-:W-:-:S05]  /*00a0*/  IMAD R0, R0, UR4, R5 ;  /* 0x0000000400007c24 */ /* 0x002fca000f8e0205 */
[C---:B------:R-:W-:Y:S02]  /*00b0*/  ISETP.GE.OR P0, PT, R0.reuse, UR10, P0 ;  /* 0x0000000a00007c0c */ /* 0x040fe40008706670 */
[----:B------:R-:W-:-:S04]  /*00c0*/  LEA.HI R2, R0, R0, RZ, 0x1 ;  /* 0x0000000000027211 */ /* 0x000fc800078f08ff */
[----:B------:R-:W-:-:S05]  /*00d0*/  SHF.R.S32.HI R2, RZ, 0x1, R2 ;  /* 0x00000001ff027819 */ /* 0x000fca0000011402 */
[----:B------:R-:W-:Y:S02]  /*00e0*/  IMAD R2, R2, UR8, RZ ;  /* 0x0000000802027c24 */ /* 0x000fe4000f8e02ff */
[----:B------:R-:W-:Y:S05]  /*00f0*/  @P0 EXIT ;  /* 0x000000000000094d */ /* 0x000fea0003800000 */
[C---:B------:R-:W-:Y:S01]  /*0100*/  LOP3.LUT R4, R3.reuse, 0x1, R0, 0xc8, !PT ;  /* 0x0000000103047812 */ /* 0x040fe200078ec800 */
[----:B------:R-:W-:Y:S01]  /*0110*/  IMAD R0, R0, UR9, RZ ;  /* 0x0000000900007c24 */ /* 0x000fe2000f8e02ff */
[----:B------:R-:W0:Y:S02]  /*0120*/  LDCU.64 UR4, c[0x0][0x358] ;  /* 0x00006b00ff0477ac */ /* 0x000e240008000a00 */
[----:B------:R-:W-:Y:S01]  /*0130*/  ISETP.NE.U32.AND P0, PT, R4, 0x1, PT ;  /* 0x000000010400780c */ /* 0x000fe20003f05070 */
[----:B------:R-:W-:-:S12]  /*0140*/  IMAD R0, R3, 0x3, R0 ;  /* 0x0000000303007824 */ /* 0x000fd800078e0200 */
[----:B------:R-:W-:Y:S05]  /*0150*/  @!P0 BRA `(.L_x_4) ;  /* 0x0000000000388947 */ /* 0x000fea0003800000 */
[----:B------:R-:W1:Y:S01]  /*0160*/  LDCU.128 UR8, c[0x0][0x380] ;  /* 0x00007000ff0877ac */ /* 0x000e620008000c00 */
[----:B------:R-:W-:-:S05]  /*0170*/  SHF.R.U32.HI R3, RZ, 0x1, R3 ;  /* 0x00000001ff037819 */ /* 0x000fca0000011603 */
[----:B------:R-:W-:-:S05]  /*0180*/  IMAD R3, R3, 0x3, R2 ;  /* 0x0000000303037824 */ /* 0x000fca00078e0202 */
[----:B-1----:R-:W-:-:S04]  /*0190*/  IADD3 R2, P0, PT, R3, UR8, RZ ;  /* 0x0000000803027c10 */ /* 0x002fc8000ff1e0ff */
[----:B------:R-:W-:-:S05]  /*01a0*/  LEA.HI.X.SX32 R3, R3, UR9, 0x1, P0 ;  /* 0x0000000903037c11 */ /* 0x000fca00080f0eff */
[----:B0-----:R-:W2:Y:S01]  /*01b0*/  LDG.E.U8 R7, desc[UR4][R2.64] ;  /* 0x0000000402077981 */ /* 0x001ea2000c1e1100 */
        /* <DEDUP_REMOVED lines=8> */
.L_x_4:
[----:B------:R-:W1:Y:S02]  /*0240*/  LDCU.64 UR6, c[0x0][0x388] ;  /* 0x00007100ff0677ac */ /* 0x000e640008000a00 */
[----:B-1----:R-:W-:-:S04]  /*0250*/  IADD3 R2, P0, PT, R0, UR6, RZ ;  /* 0x0000000600027c10 */ /* 0x002fc8000ff1e0ff */
[----:B------:R-:W-:-:S05]  /*0260*/  LEA.HI.X.SX32 R3, R0, UR7, 0x1, P0 ;  /* 0x0000000700037c11 */ /* 0x000fca00080f0eff */
[----:B0-----:R-:W-:Y:S04]  /*0270*/  STG.E.U8 desc[UR4][R2.64], RZ ;  /* 0x000000ff02007986 */ /* 0x001fe8000c101104 */
[----:B------:R-:W-:Y:S04]  /*0280*/  STG.E.U8 desc[UR4][R2.64+0x1], RZ ;  /* 0x000001ff02007986 */ /* 0x000fe8000c101104 */
[----:B------:R-:W-:Y:S01]  /*0290*/  STG.E.U8 desc[UR4][R2.64+0x2], RZ ;  /* 0x000002ff02007986 */ /* 0x000fe2000c101104 */
[----:B------:R-:W-:Y:S05]  /*02a0*/  EXIT ;  /* 0x000000000000794d */ /* 0x000fea0003800000 */
.L_x_5:
        /* <DEDUP_REMOVED lines=13> */
.L_x_9:


//--------------------- .nv.shared.reserved.0     --------------------------
	.section	.nv.shared.reserved.0,"aw",@nobits
	.weak		__nv_reservedSMEM_offset_0_alias
	.size		__nv_reservedSMEM_offset_0_alias, 0, 64
	.other		__nv_reservedSMEM_offset_0_alias,@"STO_CUDA_RESERVED_SHARED STV_DEFAULT"
__nv_reservedSMEM_offset_0_alias:
	.zero		0
	.zero		64


//--------------------- .nv.constant0.pyrdown_gray_kernel --------------------------
	.section	.nv.constant0.pyrdown_gray_kernel,"a",@progbits
	.sectionflags	@""
	.align	4
.nv.constant0.pyrdown_gray_kernel:
	.zero		928


//--------------------- .nv.constant0.pyrdown_rgb_kernel --------------------------
	.section	.nv.constant0.pyrdown_rgb_kernel,"a",@progbits
	.sectionflags	@""
	.align	4
.nv.constant0.pyrdown_rgb_kernel:
	.zero		928


//--------------------- .nv.constant0.pyrup_gray_kernel --------------------------
	.section	.nv.constant0.pyrup_gray_kernel,"a",@progbits
	.sectionflags	@""
	.align	4
.nv.constant0.pyrup_gray_kernel:
	.zero		928


//--------------------- .nv.constant0.pyrup_rgb_kernel --------------------------
	.section	.nv.constant0.pyrup_rgb_kernel,"a",@progbits
	.sectionflags	@""
	.align	4
.nv.constant0.pyrup_rgb_kernel:
	.zero		928


//--------------------- SYMBOLS --------------------------

	.type		.nv.reservedSmem.offset0,@object
	.size		.nv.reservedSmem.offset0,0x4
